//
// Generated by NVIDIA NVVM Compiler
//
// Compiler Build ID: CL-36424714
// Cuda compilation tools, release 13.0, V13.0.88
// Based on NVVM 20.0.0
//

.version 9.0
.target sm_100
.address_size 64

	// .globl	_Z5resetv
.global .align 1 .u8 d_over;

.visible .entry _Z5resetv()
{
	.reg .b16 	%rs<2>;

	mov.b16 	%rs1, 0;
	st.global.u8 	[d_over], %rs1;
	ret;

}
	// .globl	_Z4initPiii
.visible .entry _Z4initPiii(
	.param .u64 .ptr .align 1 _Z4initPiii_param_0,
	.param .u32 _Z4initPiii_param_1,
	.param .u32 _Z4initPiii_param_2
)
{
	.reg .pred 	%p<3>;
	.reg .b32 	%r<9>;
	.reg .b64 	%rd<7>;

	ld.param.u64 	%rd2, [_Z4initPiii_param_0];
	ld.param.u32 	%r2, [_Z4initPiii_param_1];
	ld.param.u32 	%r3, [_Z4initPiii_param_2];
	cvta.to.global.u64 	%rd1, %rd2;
	mov.u32 	%r4, %ntid.x;
	mov.u32 	%r5, %ctaid.x;
	mov.u32 	%r6, %tid.x;
	mad.lo.s32 	%r1, %r4, %r5, %r6;
	setp.ne.s32 	%p1, %r1, %r2;
	@%p1 bra 	$L__BB1_2;
	mul.wide.s32 	%rd5, %r2, 4;
	add.s64 	%rd6, %rd1, %rd5;
	mov.b32 	%r8, 0;
	st.global.u32 	[%rd6], %r8;
	bra.uni 	$L__BB1_4;
$L__BB1_2:
	setp.ge.s32 	%p2, %r1, %r3;
	@%p2 bra 	$L__BB1_4;
	mul.wide.s32 	%rd3, %r1, 4;
	add.s64 	%rd4, %rd1, %rd3;
	mov.b32 	%r7, -1;
	st.global.u32 	[%rd4], %r7;
$L__BB1_4:
	ret;

}
	// .globl	_Z3bfsPK7__graphPii
.visible .entry _Z3bfsPK7__graphPii(
	.param .u64 .ptr .align 1 _Z3bfsPK7__graphPii_param_0,
	.param .u64 .ptr .align 1 _Z3bfsPK7__graphPii_param_1,
	.param .u32 _Z3bfsPK7__graphPii_param_2
)
{
	.reg .pred 	%p<4>;
	.reg .b16 	%rs<2>;
	.reg .b32 	%r<12>;
	.reg .b64 	%rd<17>;

	ld.param.u64 	%rd4, [_Z3bfsPK7__graphPii_param_0];
	ld.param.u64 	%rd5, [_Z3bfsPK7__graphPii_param_1];
	ld.param.u32 	%r2, [_Z3bfsPK7__graphPii_param_2];
	cvta.to.global.u64 	%rd1, %rd5;
	cvta.to.global.u64 	%rd2, %rd4;
	mov.u32 	%r3, %ntid.x;
	mov.u32 	%r4, %ctaid.x;
	mov.u32 	%r5, %tid.x;
	mad.lo.s32 	%r1, %r3, %r4, %r5;
	ld.global.u32 	%r6, [%rd2];
	setp.ge.s32 	%p1, %r1, %r6;
	@%p1 bra 	$L__BB2_4;
	ld.global.u64 	%rd6, [%rd2+8];
	cvta.to.global.u64 	%rd7, %rd6;
	mul.wide.s32 	%rd8, %r1, 4;
	add.s64 	%rd9, %rd7, %rd8;
	ld.global.u32 	%r7, [%rd9];
	mul.wide.s32 	%rd10, %r7, 4;
	add.s64 	%rd11, %rd1, %rd10;
	ld.global.u32 	%r8, [%rd11];
	setp.ne.s32 	%p2, %r8, %r2;
	@%p2 bra 	$L__BB2_4;
	ld.global.u64 	%rd12, [%rd2+16];
	cvta.to.global.u64 	%rd13, %rd12;
	add.s64 	%rd15, %rd13, %rd8;
	ld.global.u32 	%r9, [%rd15];
	mul.wide.s32 	%rd16, %r9, 4;
	add.s64 	%rd3, %rd1, %rd16;
	ld.global.u32 	%r10, [%rd3];
	setp.ne.s32 	%p3, %r10, -1;
	@%p3 bra 	$L__BB2_4;
	add.s32 	%r11, %r2, 1;
	st.global.u32 	[%rd3], %r11;
	mov.b16 	%rs1, 1;
	st.global.u8 	[d_over], %rs1;
$L__BB2_4:
	ret;

}


// ===== COMPILED SASS (sm_100) =====

	.target	sm_100

	.elftype	@"ET_EXEC"


//--------------------- .note.nv.tkinfo           --------------------------
	.section	.note.nv.tkinfo,"",@"SHT_NOTE"
	.sectionflags	@"SHF_NOTE_NV_TKINFO"
	.tkinfo
        /*0018*/ 	.word	0x00000002
        /*0030*/ 	.string	""
        /*0030*/ 	.string	"ptxas"
        /*0030*/ 	.string	"Cuda compilation tools, release 13.0, V13.0.88"
        /*0030*/ 	.string	"Build cuda_13.0.r13.0/compiler.36424714_0"
        /*0030*/ 	.string	"-arch sm_100 -m 64 "



//--------------------- .note.nv.cuinfo           --------------------------
	.section	.note.nv.cuinfo,"",@"SHT_NOTE"
	.sectionflags	@"SHF_NOTE_NV_CUINFO"
        /*0018*/ 	.short	0x0002
        /*001a*/ 	.short	0x0064
        /*001c*/ 	.short	0x0082
	.zero		2


//--------------------- .nv.info                  --------------------------
	.section	.nv.info,"",@"SHT_CUDA_INFO"
	.align	4


	//----- nvinfo : EIATTR_REGCOUNT
	.align		4
        /*0000*/ 	.byte	0x04, 0x2f
        /*0002*/ 	.short	(.L_2 - .L_1)
	.align		4
.L_1:
        /*0004*/ 	.word	index@(_Z5resetv)
        /*0008*/ 	.word	0x00000006


	//----- nvinfo : EIATTR_FRAME_SIZE
	.align		4
.L_2:
        /*000c*/ 	.byte	0x04, 0x11
        /*000e*/ 	.short	(.L_4 - .L_3)
	.align		4
.L_3:
        /*0010*/ 	.word	index@(_Z5resetv)
        /*0014*/ 	.word	0x00000000


	//----- nvinfo : EIATTR_REGCOUNT
	.align		4
.L_4:
        /*0018*/ 	.byte	0x04, 0x2f
        /*001a*/ 	.short	(.L_6 - .L_5)
	.align		4
.L_5:
        /*001c*/ 	.word	index@(_Z4initPiii)
        /*0020*/ 	.word	0x0000000a


	//----- nvinfo : EIATTR_FRAME_SIZE
	.align		4
.L_6:
        /*0024*/ 	.byte	0x04, 0x11
        /*0026*/ 	.short	(.L_8 - .L_7)
	.align		4
.L_7:
        /*0028*/ 	.word	index@(_Z4initPiii)
        /*002c*/ 	.word	0x00000000


	//----- nvinfo : EIATTR_REGCOUNT
	.align		4
.L_8:
        /*0030*/ 	.byte	0x04, 0x2f
        /*0032*/ 	.short	(.L_10 - .L_9)
	.align		4
.L_9:
        /*0034*/ 	.word	index@(_Z3bfsPK7__graphPii)
        /*0038*/ 	.word	0x00000010


	//----- nvinfo : EIATTR_FRAME_SIZE
	.align		4
.L_10:
        /*003c*/ 	.byte	0x04, 0x11
        /*003e*/ 	.short	(.L_12 - .L_11)
	.align		4
.L_11:
        /*0040*/ 	.word	index@(_Z3bfsPK7__graphPii)
        /*0044*/ 	.word	0x00000000


	//----- nvinfo : EIATTR_MIN_STACK_SIZE
	.align		4
.L_12:
        /*0048*/ 	.byte	0x04, 0x12
        /*004a*/ 	.short	(.L_14 - .L_13)
	.align		4
.L_13:
        /*004c*/ 	.word	index@(_Z3bfsPK7__graphPii)
        /*0050*/ 	.word	0x00000000


	//----- nvinfo : EIATTR_MIN_STACK_SIZE
	.align		4
.L_14:
        /*0054*/ 	.byte	0x04, 0x12
        /*0056*/ 	.short	(.L_16 - .L_15)
	.align		4
.L_15:
        /*0058*/ 	.word	index@(_Z4initPiii)
        /*005c*/ 	.word	0x00000000


	//----- nvinfo : EIATTR_MIN_STACK_SIZE
	.align		4
.L_16:
        /*0060*/ 	.byte	0x04, 0x12
        /*0062*/ 	.short	(.L_18 - .L_17)
	.align		4
.L_17:
        /*0064*/ 	.word	index@(_Z5resetv)
        /*0068*/ 	.word	0x00000000
.L_18:


//--------------------- .nv.compat                --------------------------
	.section	.nv.compat,"",@"SHT_CUDA_COMPAT_INFO"
	.align	4
        /*0000*/ 	.byte	0x02, 0x09, 0x00, 0x00, 0x02, 0x02, 0x01, 0x00, 0x02, 0x05, 0x05, 0x00, 0x03, 0x07, 0x01, 0x01
        /*0010*/ 	.byte	0x02, 0x03, 0x00, 0x00, 0x02, 0x06, 0x01, 0x00, 0x04, 0x0b, 0x08, 0x00, 0x09, 0x00, 0x00, 0x00
        /*0020*/ 	.byte	0x00, 0x00, 0x00, 0x00


//--------------------- .nv.info._Z3bfsPK7__graphPii --------------------------
	.section	.nv.info._Z3bfsPK7__graphPii,"",@"SHT_CUDA_INFO"
	.sectionflags	@""
	.align	4


	//----- nvinfo : EIATTR_CUDA_API_VERSION
	.align		4
        /*0000*/ 	.byte	0x04, 0x37
        /*0002*/ 	.short	(.L_20 - .L_19)
.L_19:
        /*0004*/ 	.word	0x00000082


	//----- nvinfo : EIATTR_KPARAM_INFO
	.align		4
.L_20:
        /*0008*/ 	.byte	0x04, 0x17
        /*000a*/ 	.short	(.L_22 - .L_21)
.L_21:
        /*000c*/ 	.word	0x00000000
        /*0010*/ 	.short	0x0002
        /*0012*/ 	.short	0x0010
        /*0014*/ 	.byte	0x00, 0xf0, 0x11, 0x00


	//----- nvinfo : EIATTR_KPARAM_INFO
	.align		4
.L_22:
        /*0018*/ 	.byte	0x04, 0x17
        /*001a*/ 	.short	(.L_24 - .L_23)
.L_23:
        /*001c*/ 	.word	0x00000000
        /*0020*/ 	.short	0x0001
        /*0022*/ 	.short	0x0008
        /*0024*/ 	.byte	0x00, 0xf5, 0x21, 0x00


	//----- nvinfo : EIATTR_KPARAM_INFO
	.align		4
.L_24:
        /*0028*/ 	.byte	0x04, 0x17
        /*002a*/ 	.short	(.L_26 - .L_25)
.L_25:
        /*002c*/ 	.word	0x00000000
        /*0030*/ 	.short	0x0000
        /*0032*/ 	.short	0x0000
        /*0034*/ 	.byte	0x00, 0xf5, 0x21, 0x00


	//----- nvinfo : EIATTR_SPARSE_MMA_MASK
	.align		4
.L_26:
        /*0038*/ 	.byte	0x03, 0x50
        /*003a*/ 	.short	0x0000


	//----- nvinfo : EIATTR_MAXREG_COUNT
	.align		4
        /*003c*/ 	.byte	0x03, 0x1b
        /*003e*/ 	.short	0x00ff


	//----- nvinfo : EIATTR_MERCURY_ISA_VERSION
	.align		4
        /*0040*/ 	.byte	0x03, 0x5f
        /*0042*/ 	.short	0x0101


	//----- nvinfo : EIATTR_VRC_CTA_INIT_COUNT
	.align		4
        /*0044*/ 	.byte	0x02, 0x4a
	.zero		1
	.zero		1


	//----- nvinfo : EIATTR_EXIT_INSTR_OFFSETS
	.align		4
        /*0048*/ 	.byte	0x04, 0x1c
        /*004a*/ 	.short	(.L_28 - .L_27)


	//   ....[0]....
.L_27:
        /*004c*/ 	.word	0x00000090


	//   ....[1]....
        /*0050*/ 	.word	0x00000120


	//   ....[2]....
        /*0054*/ 	.word	0x00000190


	//   ....[3]....
        /*0058*/ 	.word	0x000001f0


	//----- nvinfo : EIATTR_CBANK_PARAM_SIZE
	.align		4
.L_28:
        /*005c*/ 	.byte	0x03, 0x19
        /*005e*/ 	.short	0x0014


	//----- nvinfo : EIATTR_PARAM_CBANK
	.align		4
        /*0060*/ 	.byte	0x04, 0x0a
        /*0062*/ 	.short	(.L_30 - .L_29)
	.align		4
.L_29:
        /*0064*/ 	.word	index@(.nv.constant0._Z3bfsPK7__graphPii)
        /*0068*/ 	.short	0x0380
        /*006a*/ 	.short	0x0014


	//----- nvinfo : EIATTR_SW_WAR
	.align		4
.L_30:
        /*006c*/ 	.byte	0x04, 0x36
        /*006e*/ 	.short	(.L_32 - .L_31)
.L_31:
        /*0070*/ 	.word	0x00000008
.L_32:


//--------------------- .nv.info._Z4initPiii      --------------------------
	.section	.nv.info._Z4initPiii,"",@"SHT_CUDA_INFO"
	.sectionflags	@""
	.align	4


	//----- nvinfo : EIATTR_CUDA_API_VERSION
	.align		4
        /*0000*/ 	.byte	0x04, 0x37
        /*0002*/ 	.short	(.L_34 - .L_33)
.L_33:
        /*0004*/ 	.word	0x00000082


	//----- nvinfo : EIATTR_KPARAM_INFO
	.align		4
.L_34:
        /*0008*/ 	.byte	0x04, 0x17
        /*000a*/ 	.short	(.L_36 - .L_35)
.L_35:
        /*000c*/ 	.word	0x00000000
        /*0010*/ 	.short	0x0002
        /*0012*/ 	.short	0x000c
        /*0014*/ 	.byte	0x00, 0xf0, 0x11, 0x00


	//----- nvinfo : EIATTR_KPARAM_INFO
	.align		4
.L_36:
        /*0018*/ 	.byte	0x04, 0x17
        /*001a*/ 	.short	(.L_38 - .L_37)
.L_37:
        /*001c*/ 	.word	0x00000000
        /*0020*/ 	.short	0x0001
        /*0022*/ 	.short	0x0008
        /*0024*/ 	.byte	0x00, 0xf0, 0x11, 0x00


	//----- nvinfo : EIATTR_KPARAM_INFO
	.align		4
.L_38:
        /*0028*/ 	.byte	0x04, 0x17
        /*002a*/ 	.short	(.L_40 - .L_39)
.L_39:
        /*002c*/ 	.word	0x00000000
        /*0030*/ 	.short	0x0000
        /*0032*/ 	.short	0x0000
        /*0034*/ 	.byte	0x00, 0xf5, 0x21, 0x00


	//----- nvinfo : EIATTR_SPARSE_MMA_MASK
	.align		4
.L_40:
        /*0038*/ 	.byte	0x03, 0x50
        /*003a*/ 	.short	0x0000


	//----- nvinfo : EIATTR_MAXREG_COUNT
	.align		4
        /*003c*/ 	.byte	0x03, 0x1b
        /*003e*/ 	.short	0x00ff


	//----- nvinfo : EIATTR_MERCURY_ISA_VERSION
	.align		4
        /*0040*/ 	.byte	0x03, 0x5f
        /*0042*/ 	.short	0x0101


	//----- nvinfo : EIATTR_VRC_CTA_INIT_COUNT
	.align		4
        /*0044*/ 	.byte	0x02, 0x4a
	.zero		1
	.zero		1


	//----- nvinfo : EIATTR_EXIT_INSTR_OFFSETS
	.align		4
        /*0048*/ 	.byte	0x04, 0x1c
        /*004a*/ 	.short	(.L_42 - .L_41)


	//   ....[0]....
.L_41:
        /*004c*/ 	.word	0x000000b0


	//   ....[1]....
        /*0050*/ 	.word	0x000000e0


	//   ....[2]....
        /*0054*/ 	.word	0x00000130


	//----- nvinfo : EIATTR_CBANK_PARAM_SIZE
	.align		4
.L_42:
        /*0058*/ 	.byte	0x03, 0x19
        /*005a*/ 	.short	0x0010


	//----- nvinfo : EIATTR_PARAM_CBANK
	.align		4
        /*005c*/ 	.byte	0x04, 0x0a
        /*005e*/ 	.short	(.L_44 - .L_43)
	.align		4
.L_43:
        /*0060*/ 	.word	index@(.nv.constant0._Z4initPiii)
        /*0064*/ 	.short	0x0380
        /*0066*/ 	.short	0x0010


	//----- nvinfo : EIATTR_SW_WAR
	.align		4
.L_44:
        /*0068*/ 	.byte	0x04, 0x36
        /*006a*/ 	.short	(.L_46 - .L_45)
.L_45:
        /*006c*/ 	.word	0x00000008
.L_46:


//--------------------- .nv.info._Z5resetv        --------------------------
	.section	.nv.info._Z5resetv,"",@"SHT_CUDA_INFO"
	.sectionflags	@""
	.align	4


	//----- nvinfo : EIATTR_CUDA_API_VERSION
	.align		4
        /*0000*/ 	.byte	0x04, 0x37
        /*0002*/ 	.short	(.L_48 - .L_47)
.L_47:
        /*0004*/ 	.word	0x00000082


	//----- nvinfo : EIATTR_SPARSE_MMA_MASK
	.align		4
.L_48:
        /*0008*/ 	.byte	0x03, 0x50
        /*000a*/ 	.short	0x0000


	//----- nvinfo : EIATTR_MAXREG_COUNT
	.align		4
        /*000c*/ 	.byte	0x03, 0x1b
        /*000e*/ 	.short	0x00ff


	//----- nvinfo : EIATTR_MERCURY_ISA_VERSION
	.align		4
        /*0010*/ 	.byte	0x03, 0x5f
        /*0012*/ 	.short	0x0101


	//----- nvinfo : EIATTR_VRC_CTA_INIT_COUNT
	.align		4
        /*0014*/ 	.byte	0x02, 0x4a
	.zero		1
	.zero		1


	//----- nvinfo : EIATTR_EXIT_INSTR_OFFSETS
	.align		4
        /*0018*/ 	.byte	0x04, 0x1c
        /*001a*/ 	.short	(.L_50 - .L_49)


	//   ....[0]....
.L_49:
        /*001c*/ 	.word	0x00000040


	//----- nvinfo : EIATTR_SW_WAR
	.align		4
.L_50:
        /*0020*/ 	.byte	0x04, 0x36
        /*0022*/ 	.short	(.L_52 - .L_51)
.L_51:
        /*0024*/ 	.word	0x00000008
.L_52:


//--------------------- .nv.callgraph             --------------------------
	.section	.nv.callgraph,"",@"SHT_CUDA_CALLGRAPH"
	.align	4
	.sectionentsize	8
	.align		4
        /*0000*/ 	.word	0x00000000
	.align		4
        /*0004*/ 	.word	0xffffffff
	.align		4
        /*0008*/ 	.word	0x00000000
	.align		4
        /*000c*/ 	.word	0xfffffffe
	.align		4
        /*0010*/ 	.word	0x00000000
	.align		4
        /*0014*/ 	.word	0xfffffffd
	.align		4
        /*0018*/ 	.word	0x00000000
	.align		4
        /*001c*/ 	.word	0xfffffffc


//--------------------- .nv.constant4             --------------------------
	.section	.nv.constant4,"a",@progbits
	.align	8
	.align		8
.nv.constant4:
        /*0000*/ 	.dword	d_over


//--------------------- .text._Z3bfsPK7__graphPii --------------------------
	.section	.text._Z3bfsPK7__graphPii,"ax",@progbits
	.align	128
        .global         _Z3bfsPK7__graphPii
        .type           _Z3bfsPK7__graphPii,@function
        .size           _Z3bfsPK7__graphPii,(.L_x_3 - _Z3bfsPK7__graphPii)
        .other          _Z3bfsPK7__graphPii,@"STO_CUDA_ENTRY STV_DEFAULT"
_Z3bfsPK7__graphPii:
.text._Z3bfsPK7__graphPii:
[----:B------:R-:W-:Y:S08]  /*0000*/  LDC R1, c[0x0][0x37c] ;  /* 0x0000df00ff017b82 */ /* 0x000ff00000000800 */
[----:B------:R-:W0:Y:S01]  /*0010*/  LDC.64 R2, c[0x0][0x380] ;  /* 0x0000e000ff027b82 */ /* 0x000e220000000a00 */
[----:B------:R-:W0:Y:S02]  /*0020*/  LDCU.64 UR4, c[0x0][0x358] ;  /* 0x00006b00ff0477ac */ /* 0x000e240008000a00 */
[----:B0-----:R-:W2:Y:S01]  /*0030*/  LDG.E R0, desc[UR4][R2.64] ;  /* 0x0000000402007981 */ /* 0x001ea2000c1e1900 */
[----:B------:R-:W0:Y:S01]  /*0040*/  LDCU UR6, c[0x0][0x360] ;  /* 0x00006c00ff0677ac */ /* 0x000e220008000800 */
[----:B------:R-:W0:Y:S01]  /*0050*/  S2R R11, SR_CTAID.X ;  /* 0x00000000000b7919 */ /* 0x000e220000002500 */
[----:B------:R-:W0:Y:S02]  /*0060*/  S2R R4, SR_TID.X ;  /* 0x0000000000047919 */ /* 0x000e240000002100 */
[----:B0-----:R-:W-:-:S05]  /*0070*/  IMAD R11, R11, UR6, R4 ;  /* 0x000000060b0b7c24 */ /* 0x001fca000f8e0204 */
[----:B--2---:R-:W-:-:S13]  /*0080*/  ISETP.GE.AND P0, PT, R11, R0, PT ;  /* 0x000000000b00720c */ /* 0x004fda0003f06270 */
[----:B------:R-:W-:Y:S05]  /*0090*/  @P0 EXIT ;  /* 0x000000000000094d */ /* 0x000fea0003800000 */
[----:B------:R-:W2:Y:S01]  /*00a0*/  LDG.E.64 R4, desc[UR4][R2.64+0x8] ;  /* 0x0000080402047981 */ /* 0x000ea2000c1e1b00 */
[----:B------:R-:W0:Y:S08]  /*00b0*/  LDC.64 R8, c[0x0][0x388] ;  /* 0x0000e200ff087b82 */ /* 0x000e300000000a00 */
[----:B------:R-:W1:Y:S01]  /*00c0*/  LDC R13, c[0x0][0x390] ;  /* 0x0000e400ff0d7b82 */ /* 0x000e620000000800 */
[----:B--2---:R-:W-:-:S06]  /*00d0*/  IMAD.WIDE R4, R11, 0x4, R4 ;  /* 0x000000040b047825 */ /* 0x004fcc00078e0204 */
[----:B------:R-:W0:Y:S02]  /*00e0*/  LDG.E R5, desc[UR4][R4.64] ;  /* 0x0000000404057981 */ /* 0x000e24000c1e1900 */
[----:B0-----:R-:W-:-:S06]  /*00f0*/  IMAD.WIDE R6, R5, 0x4, R8 ;  /* 0x0000000405067825 */ /* 0x001fcc00078e0208 */
[----:B------:R-:W1:Y:S02]  /*0100*/  LDG.E R6, desc[UR4][R6.64] ;  /* 0x0000000406067981 */ /* 0x000e64000c1e1900 */
[----:B-1----:R-:W-:-:S13]  /*0110*/  ISETP.NE.AND P0, PT, R6, R13, PT ;  /* 0x0000000d0600720c */ /* 0x002fda0003f05270 */
[----:B------:R-:W-:Y:S05]  /*0120*/  @P0 EXIT ;  /* 0x000000000000094d */ /* 0x000fea0003800000 */
[----:B------:R-:W2:Y:S02]  /*0130*/  LDG.E.64 R2, desc[UR4][R2.64+0x10] ;  /* 0x0000100402027981 */ /* 0x000ea4000c1e1b00 */
[----:B--2---:R-:W-:-:S06]  /*0140*/  IMAD.WIDE R4, R11, 0x4, R2 ;  /* 0x000000040b047825 */ /* 0x004fcc00078e0202 */
[----:B------:R-:W2:Y:S02]  /*0150*/  LDG.E R5, desc[UR4][R4.64] ;  /* 0x0000000404057981 */ /* 0x000ea4000c1e1900 */
[----:B--2---:R-:W-:-:S05]  /*0160*/  IMAD.WIDE R6, R5, 0x4, R8 ;  /* 0x0000000405067825 */ /* 0x004fca00078e0208 */
[----:B------:R-:W2:Y:S02]  /*0170*/  LDG.E R0, desc[UR4][R6.64] ;  /* 0x0000000406007981 */ /* 0x000ea4000c1e1900 */
[----:B--2---:R-:W-:-:S13]  /*0180*/  ISETP.NE.AND P0, PT, R0, -0x1, PT ;  /* 0xffffffff0000780c */ /* 0x004fda0003f05270 */
[----:B------:R-:W-:Y:S05]  /*0190*/  @P0 EXIT ;  /* 0x000000000000094d */ /* 0x000fea0003800000 */
[----:B------:R-:W0:Y:S01]  /*01a0*/  LDC.64 R2, c[0x4][RZ] ;  /* 0x01000000ff027b82 */ /* 0x000e220000000a00 */
[----:B------:R-:W-:Y:S01]  /*01b0*/  HFMA2 R0, -RZ, RZ, 0, 5.9604644775390625e-08 ;  /* 0x00000001ff007431 */ /* 0x000fe200000001ff */
[----:B------:R-:W-:-:S05]  /*01c0*/  IADD3 R5, PT, PT, R13, 0x1, RZ ;  /* 0x000000010d057810 */ /* 0x000fca0007ffe0ff */
[----:B------:R-:W-:Y:S04]  /*01d0*/  STG.E desc[UR4][R6.64], R5 ;  /* 0x0000000506007986 */ /* 0x000fe8000c101904 */
[----:B0-----:R-:W-:Y:S01]  /*01e0*/  STG.E.U8 desc[UR4][R2.64], R0 ;  /* 0x0000000002007986 */ /* 0x001fe2000c101104 */
[----:B------:R-:W-:Y:S05]  /*01f0*/  EXIT ;  /* 0x000000000000794d */ /* 0x000fea0003800000 */
.L_x_0:
[----:B------:R-:W-:-:S00]  /*0200*/  BRA `(.L_x_0) ;  /* 0xfffffffc00fc7947 */ /* 0x000fc0000383ffff */
[----:B------:R-:W-:-:S00]  /*0210*/  NOP ;  /* 0x0000000000007918 */ /* 0x000fc00000000000 */
        /* <DEDUP_REMOVED lines=14> */
.L_x_3:


//--------------------- .text._Z4initPiii         --------------------------
	.section	.text._Z4initPiii,"ax",@progbits
	.align	128
        .global         _Z4initPiii
        .type           _Z4initPiii,@function
        .size           _Z4initPiii,(.L_x_4 - _Z4initPiii)
        .other          _Z4initPiii,@"STO_CUDA_ENTRY STV_DEFAULT"
_Z4initPiii:
.text._Z4initPiii:
[----:B------:R-:W-:Y:S01]  /*0000*/  LDC R1, c[0x0][0x37c] ;  /* 0x0000df00ff017b82 */ /* 0x000fe20000000800 */
[----:B------:R-:W0:Y:S07]  /*0010*/  S2R R5, SR_CTAID.X ;  /* 0x0000000000057919 */ /* 0x000e2e0000002500 */
[----:B------:R-:W1:Y:S01]  /*0020*/  LDC R4, c[0x0][0x388] ;  /* 0x0000e200ff047b82 */ /* 0x000e620000000800 */
[----:B------:R-:W0:Y:S01]  /*0030*/  LDCU UR4, c[0x0][0x360] ;  /* 0x00006c00ff0477ac */ /* 0x000e220008000800 */
[----:B------:R-:W0:Y:S02]  /*0040*/  S2R R0, SR_TID.X ;  /* 0x0000000000007919 */ /* 0x000e240000002100 */
[----:B0-----:R-:W-:Y:S01]  /*0050*/  IMAD R5, R5, UR4, R0 ;  /* 0x0000000405057c24 */ /* 0x001fe2000f8e0200 */
[----:B------:R-:W0:Y:S04]  /*0060*/  LDCU.64 UR4, c[0x0][0x358] ;  /* 0x00006b00ff0477ac */ /* 0x000e280008000a00 */
[----:B-1----:R-:W-:-:S13]  /*0070*/  ISETP.NE.AND P0, PT, R5, R4, PT ;  /* 0x000000040500720c */ /* 0x002fda0003f05270 */
[----:B------:R-:W1:Y:S02]  /*0080*/  @!P0 LDC.64 R2, c[0x0][0x380] ;  /* 0x0000e000ff028b82 */ /* 0x000e640000000a00 */
[----:B-1----:R-:W-:-:S05]  /*0090*/  @!P0 IMAD.WIDE R2, R4, 0x4, R2 ;  /* 0x0000000404028825 */ /* 0x002fca00078e0202 */
[----:B0-----:R0:W-:Y:S01]  /*00a0*/  @!P0 STG.E desc[UR4][R2.64], RZ ;  /* 0x000000ff02008986 */ /* 0x0011e2000c101904 */
[----:B------:R-:W-:Y:S05]  /*00b0*/  @!P0 EXIT ;  /* 0x000000000000894d */ /* 0x000fea0003800000 */
[----:B------:R-:W1:Y:S02]  /*00c0*/  LDCU UR6, c[0x0][0x38c] ;  /* 0x00007180ff0677ac */ /* 0x000e640008000800 */
[----:B-1----:R-:W-:-:S13]  /*00d0*/  ISETP.GE.AND P0, PT, R5, UR6, PT ;  /* 0x0000000605007c0c */ /* 0x002fda000bf06270 */
[----:B------:R-:W-:Y:S05]  /*00e0*/  @P0 EXIT ;  /* 0x000000000000094d */ /* 0x000fea0003800000 */
[----:B0-----:R-:W0:Y:S01]  /*00f0*/  LDC.64 R2, c[0x0][0x380] ;  /* 0x0000e000ff027b82 */ /* 0x001e220000000a00 */
[----:B------:R-:W-:Y:S01]  /*0100*/  MOV R7, 0xffffffff ;  /* 0xffffffff00077802 */ /* 0x000fe20000000f00 */
[----:B0-----:R-:W-:-:S05]  /*0110*/  IMAD.WIDE R2, R5, 0x4, R2 ;  /* 0x0000000405027825 */ /* 0x001fca00078e0202 */
[----:B------:R-:W-:Y:S01]  /*0120*/  STG.E desc[UR4][R2.64], R7 ;  /* 0x0000000702007986 */ /* 0x000fe2000c101904 */
[----:B------:R-:W-:Y:S05]  /*0130*/  EXIT ;  /* 0x000000000000794d */ /* 0x000fea0003800000 */
.L_x_1:
        /* <DEDUP_REMOVED lines=12> */
.L_x_4:


//--------------------- .text._Z5resetv           --------------------------
	.section	.text._Z5resetv,"ax",@progbits
	.align	128
        .global         _Z5resetv
        .type           _Z5resetv,@function
        .size           _Z5resetv,(.L_x_5 - _Z5resetv)
        .other          _Z5resetv,@"STO_CUDA_ENTRY STV_DEFAULT"
_Z5resetv:
.text._Z5resetv:
[----:B------:R-:W-:Y:S08]  /*0000*/  LDC R1, c[0x0][0x37c] ;  /* 0x0000df00ff017b82 */ /* 0x000ff00000000800 */
[----:B------:R-:W0:Y:S01]  /*0010*/  LDC.64 R2, c[0x4][RZ] ;  /* 0x01000000ff027b82 */ /* 0x000e220000000a00 */
[----:B------:R-:W0:Y:S02]  /*0020*/  LDCU.64 UR4, c[0x0][0x358] ;  /* 0x00006b00ff0477ac */ /* 0x000e240008000a00 */
[----:B0-----:R-:W-:Y:S01]  /*0030*/  STG.E.U8 desc[UR4][R2.64], RZ ;  /* 0x000000ff02007986 */ /* 0x001fe2000c101104 */
[----:B------:R-:W-:Y:S05]  /*0040*/  EXIT ;  /* 0x000000000000794d */ /* 0x000fea0003800000 */
.L_x_2:
        /* <DEDUP_REMOVED lines=11> */
.L_x_5:


//--------------------- .nv.shared.reserved.0     --------------------------
	.section	.nv.shared.reserved.0,"aw",@nobits
	.weak		__nv_reservedSMEM_offset_0_alias
	.size		__nv_reservedSMEM_offset_0_alias, 0, 64
	.other		__nv_reservedSMEM_offset_0_alias,@"STO_CUDA_RESERVED_SHARED STV_DEFAULT"
__nv_reservedSMEM_offset_0_alias:
	.zero		0
	.zero		64


//--------------------- .nv.global                --------------------------
	.section	.nv.global,"aw",@nobits
.nv.global:
	.type		d_over,@object
	.size		d_over,(.L_0 - d_over)
d_over:
	.zero		1
.L_0:


//--------------------- .nv.constant0._Z3bfsPK7__graphPii --------------------------
	.section	.nv.constant0._Z3bfsPK7__graphPii,"a",@progbits
	.sectionflags	@""
	.align	4
.nv.constant0._Z3bfsPK7__graphPii:
	.zero		916


//--------------------- .nv.constant0._Z4initPiii --------------------------
	.section	.nv.constant0._Z4initPiii,"a",@progbits
	.sectionflags	@""
	.align	4
.nv.constant0._Z4initPiii:
	.zero		912


//--------------------- .nv.constant0._Z5resetv   --------------------------
	.section	.nv.constant0._Z5resetv,"a",@progbits
	.sectionflags	@""
	.align	4
.nv.constant0._Z5resetv:
	.zero		896


//--------------------- SYMBOLS --------------------------

	.type		.nv.reservedSmem.offset0,@object
	.size		.nv.reservedSmem.offset0,0x4
